//
// Generated by NVIDIA NVVM Compiler
//
// Compiler Build ID: CL-36424714
// Cuda compilation tools, release 13.0, V13.0.88
// Based on NVVM 20.0.0
//

.version 9.0
.target sm_100
.address_size 64

	// .globl	_Z11gpu_computeii6float3S_S_fS_ffS_fiS_
.extern .func  (.param .b32 func_retval0) vprintf
(
	.param .b64 vprintf_param_0,
	.param .b64 vprintf_param_1
)
;
.global .align 1 .b8 $str[14] = {88, 58, 32, 37, 100, 9, 32, 89, 58, 32, 37, 100, 10};

.visible .entry _Z11gpu_computeii6float3S_S_fS_ffS_fiS_(
	.param .u32 _Z11gpu_computeii6float3S_S_fS_ffS_fiS__param_0,
	.param .u32 _Z11gpu_computeii6float3S_S_fS_ffS_fiS__param_1,
	.param .align 4 .b8 _Z11gpu_computeii6float3S_S_fS_ffS_fiS__param_2[12],
	.param .align 4 .b8 _Z11gpu_computeii6float3S_S_fS_ffS_fiS__param_3[12],
	.param .align 4 .b8 _Z11gpu_computeii6float3S_S_fS_ffS_fiS__param_4[12],
	.param .f32 _Z11gpu_computeii6float3S_S_fS_ffS_fiS__param_5,
	.param .align 4 .b8 _Z11gpu_computeii6float3S_S_fS_ffS_fiS__param_6[12],
	.param .f32 _Z11gpu_computeii6float3S_S_fS_ffS_fiS__param_7,
	.param .f32 _Z11gpu_computeii6float3S_S_fS_ffS_fiS__param_8,
	.param .align 4 .b8 _Z11gpu_computeii6float3S_S_fS_ffS_fiS__param_9[12],
	.param .f32 _Z11gpu_computeii6float3S_S_fS_ffS_fiS__param_10,
	.param .u32 _Z11gpu_computeii6float3S_S_fS_ffS_fiS__param_11,
	.param .align 4 .b8 _Z11gpu_computeii6float3S_S_fS_ffS_fiS__param_12[12]
)
{
	.local .align 8 .b8 	__local_depot0[8];
	.reg .b64 	%SP;
	.reg .b64 	%SPL;
	.reg .pred 	%p<6>;
	.reg .b32 	%r<15>;
	.reg .b64 	%rd<5>;

	mov.u64 	%SPL, __local_depot0;
	cvta.local.u64 	%SP, %SPL;
	ld.param.u32 	%r3, [_Z11gpu_computeii6float3S_S_fS_ffS_fiS__param_0];
	ld.param.u32 	%r4, [_Z11gpu_computeii6float3S_S_fS_ffS_fiS__param_1];
	mov.u32 	%r6, %tid.x;
	mov.u32 	%r7, %ntid.x;
	mov.u32 	%r8, %ctaid.x;
	mad.lo.s32 	%r1, %r7, %r8, %r6;
	mov.u32 	%r9, %tid.y;
	mov.u32 	%r10, %ntid.y;
	mov.u32 	%r11, %ctaid.y;
	mad.lo.s32 	%r12, %r10, %r11, %r9;
	setp.lt.s32 	%p1, %r1, 0;
	setp.ge.s32 	%p2, %r1, %r3;
	setp.ge.s32 	%p3, %r12, %r4;
	or.pred  	%p4, %p2, %p3;
	or.pred  	%p5, %p4, %p1;
	@%p5 bra 	$L__BB0_2;
	add.u64 	%rd1, %SP, 0;
	add.u64 	%rd2, %SPL, 0;
	st.local.v2.u32 	[%rd2], {%r1, %r12};
	mov.u64 	%rd3, $str;
	cvta.global.u64 	%rd4, %rd3;
	{ // callseq 0, 0
	.param .b64 param0;
	st.param.b64 	[param0], %rd4;
	.param .b64 param1;
	st.param.b64 	[param1], %rd1;
	.param .b32 retval0;
	call.uni (retval0), 
	vprintf, 
	(
	param0, 
	param1
	);
	ld.param.b32 	%r13, [retval0];
	} // callseq 0
$L__BB0_2:
	ret;

}


// ===== COMPILED SASS (sm_100) =====

	.target	sm_100

	.elftype	@"ET_EXEC"


//--------------------- .note.nv.tkinfo           --------------------------
	.section	.note.nv.tkinfo,"",@"SHT_NOTE"
	.sectionflags	@"SHF_NOTE_NV_TKINFO"
	.tkinfo
        /*0018*/ 	.word	0x00000002
        /*0030*/ 	.string	""
        /*0030*/ 	.string	"ptxas"
        /*0030*/ 	.string	"Cuda compilation tools, release 13.0, V13.0.88"
        /*0030*/ 	.string	"Build cuda_13.0.r13.0/compiler.36424714_0"
        /*0030*/ 	.string	"-arch sm_100 -m 64 "



//--------------------- .note.nv.cuinfo           --------------------------
	.section	.note.nv.cuinfo,"",@"SHT_NOTE"
	.sectionflags	@"SHF_NOTE_NV_CUINFO"
        /*0018*/ 	.short	0x0002
        /*001a*/ 	.short	0x0064
        /*001c*/ 	.short	0x0082
	.zero		2


//--------------------- .nv.info                  --------------------------
	.section	.nv.info,"",@"SHT_CUDA_INFO"
	.align	4


	//----- nvinfo : EIATTR_REGCOUNT
	.align		4
        /*0000*/ 	.byte	0x04, 0x2f
        /*0002*/ 	.short	(.L_2 - .L_1)
	.align		4
.L_1:
        /*0004*/ 	.word	index@(_Z11gpu_computeii6float3S_S_fS_ffS_fiS_)
        /*0008*/ 	.word	0x00000018


	//----- nvinfo : EIATTR_FRAME_SIZE
	.align		4
.L_2:
        /*000c*/ 	.byte	0x04, 0x11
        /*000e*/ 	.short	(.L_4 - .L_3)
	.align		4
.L_3:
        /*0010*/ 	.word	index@(_Z11gpu_computeii6float3S_S_fS_ffS_fiS_)
        /*0014*/ 	.word	0x00000008


	//----- nvinfo : EIATTR_MIN_STACK_SIZE
	.align		4
.L_4:
        /*0018*/ 	.byte	0x04, 0x12
        /*001a*/ 	.short	(.L_6 - .L_5)
	.align		4
.L_5:
        /*001c*/ 	.word	index@(_Z11gpu_computeii6float3S_S_fS_ffS_fiS_)
        /*0020*/ 	.word	0x00000008
.L_6:


//--------------------- .nv.compat                --------------------------
	.section	.nv.compat,"",@"SHT_CUDA_COMPAT_INFO"
	.align	4
        /*0000*/ 	.byte	0x02, 0x09, 0x00, 0x00, 0x02, 0x02, 0x01, 0x00, 0x02, 0x05, 0x05, 0x00, 0x03, 0x07, 0x01, 0x01
        /*0010*/ 	.byte	0x02, 0x03, 0x00, 0x00, 0x02, 0x06, 0x01, 0x00, 0x04, 0x0b, 0x08, 0x00, 0x09, 0x00, 0x00, 0x00
        /*0020*/ 	.byte	0x00, 0x00, 0x00, 0x00


//--------------------- .nv.info._Z11gpu_computeii6float3S_S_fS_ffS_fiS_ --------------------------
	.section	.nv.info._Z11gpu_computeii6float3S_S_fS_ffS_fiS_,"",@"SHT_CUDA_INFO"
	.sectionflags	@""
	.align	4


	//----- nvinfo : EIATTR_CUDA_API_VERSION
	.align		4
        /*0000*/ 	.byte	0x04, 0x37
        /*0002*/ 	.short	(.L_8 - .L_7)
.L_7:
        /*0004*/ 	.word	0x00000082


	//----- nvinfo : EIATTR_KPARAM_INFO
	.align		4
.L_8:
        /*0008*/ 	.byte	0x04, 0x17
        /*000a*/ 	.short	(.L_10 - .L_9)
.L_9:
        /*000c*/ 	.word	0x00000000
        /*0010*/ 	.short	0x000c
        /*0012*/ 	.short	0x0058
        /*0014*/ 	.byte	0x00, 0xf0, 0x31, 0x00


	//----- nvinfo : EIATTR_KPARAM_INFO
	.align		4
.L_10:
        /*0018*/ 	.byte	0x04, 0x17
        /*001a*/ 	.short	(.L_12 - .L_11)
.L_11:
        /*001c*/ 	.word	0x00000000
        /*0020*/ 	.short	0x000b
        /*0022*/ 	.short	0x0054
        /*0024*/ 	.byte	0x00, 0xf0, 0x11, 0x00


	//----- nvinfo : EIATTR_KPARAM_INFO
	.align		4
.L_12:
        /*0028*/ 	.byte	0x04, 0x17
        /*002a*/ 	.short	(.L_14 - .L_13)
.L_13:
        /*002c*/ 	.word	0x00000000
        /*0030*/ 	.short	0x000a
        /*0032*/ 	.short	0x0050
        /*0034*/ 	.byte	0x00, 0xf0, 0x11, 0x00


	//----- nvinfo : EIATTR_KPARAM_INFO
	.align		4
.L_14:
        /*0038*/ 	.byte	0x04, 0x17
        /*003a*/ 	.short	(.L_16 - .L_15)
.L_15:
        /*003c*/ 	.word	0x00000000
        /*0040*/ 	.short	0x0009
        /*0042*/ 	.short	0x0044
        /*0044*/ 	.byte	0x00, 0xf0, 0x31, 0x00


	//----- nvinfo : EIATTR_KPARAM_INFO
	.align		4
.L_16:
        /*0048*/ 	.byte	0x04, 0x17
        /*004a*/ 	.short	(.L_18 - .L_17)
.L_17:
        /*004c*/ 	.word	0x00000000
        /*0050*/ 	.short	0x0008
        /*0052*/ 	.short	0x0040
        /*0054*/ 	.byte	0x00, 0xf0, 0x11, 0x00


	//----- nvinfo : EIATTR_KPARAM_INFO
	.align		4
.L_18:
        /*0058*/ 	.byte	0x04, 0x17
        /*005a*/ 	.short	(.L_20 - .L_19)
.L_19:
        /*005c*/ 	.word	0x00000000
        /*0060*/ 	.short	0x0007
        /*0062*/ 	.short	0x003c
        /*0064*/ 	.byte	0x00, 0xf0, 0x11, 0x00


	//----- nvinfo : EIATTR_KPARAM_INFO
	.align		4
.L_20:
        /*0068*/ 	.byte	0x04, 0x17
        /*006a*/ 	.short	(.L_22 - .L_21)
.L_21:
        /*006c*/ 	.word	0x00000000
        /*0070*/ 	.short	0x0006
        /*0072*/ 	.short	0x0030
        /*0074*/ 	.byte	0x00, 0xf0, 0x31, 0x00


	//----- nvinfo : EIATTR_KPARAM_INFO
	.align		4
.L_22:
        /*0078*/ 	.byte	0x04, 0x17
        /*007a*/ 	.short	(.L_24 - .L_23)
.L_23:
        /*007c*/ 	.word	0x00000000
        /*0080*/ 	.short	0x0005
        /*0082*/ 	.short	0x002c
        /*0084*/ 	.byte	0x00, 0xf0, 0x11, 0x00


	//----- nvinfo : EIATTR_KPARAM_INFO
	.align		4
.L_24:
        /*0088*/ 	.byte	0x04, 0x17
        /*008a*/ 	.short	(.L_26 - .L_25)
.L_25:
        /*008c*/ 	.word	0x00000000
        /*0090*/ 	.short	0x0004
        /*0092*/ 	.short	0x0020
        /*0094*/ 	.byte	0x00, 0xf0, 0x31, 0x00


	//----- nvinfo : EIATTR_KPARAM_INFO
	.align		4
.L_26:
        /*0098*/ 	.byte	0x04, 0x17
        /*009a*/ 	.short	(.L_28 - .L_27)
.L_27:
        /*009c*/ 	.word	0x00000000
        /*00a0*/ 	.short	0x0003
        /*00a2*/ 	.short	0x0014
        /*00a4*/ 	.byte	0x00, 0xf0, 0x31, 0x00


	//----- nvinfo : EIATTR_KPARAM_INFO
	.align		4
.L_28:
        /*00a8*/ 	.byte	0x04, 0x17
        /*00aa*/ 	.short	(.L_30 - .L_29)
.L_29:
        /*00ac*/ 	.word	0x00000000
        /*00b0*/ 	.short	0x0002
        /*00b2*/ 	.short	0x0008
        /*00b4*/ 	.byte	0x00, 0xf0, 0x31, 0x00


	//----- nvinfo : EIATTR_KPARAM_INFO
	.align		4
.L_30:
        /*00b8*/ 	.byte	0x04, 0x17
        /*00ba*/ 	.short	(.L_32 - .L_31)
.L_31:
        /*00bc*/ 	.word	0x00000000
        /*00c0*/ 	.short	0x0001
        /*00c2*/ 	.short	0x0004
        /*00c4*/ 	.byte	0x00, 0xf0, 0x11, 0x00


	//----- nvinfo : EIATTR_KPARAM_INFO
	.align		4
.L_32:
        /*00c8*/ 	.byte	0x04, 0x17
        /*00ca*/ 	.short	(.L_34 - .L_33)
.L_33:
        /*00cc*/ 	.word	0x00000000
        /*00d0*/ 	.short	0x0000
        /*00d2*/ 	.short	0x0000
        /*00d4*/ 	.byte	0x00, 0xf0, 0x11, 0x00


	//----- nvinfo : EIATTR_SPARSE_MMA_MASK
	.align		4
.L_34:
        /*00d8*/ 	.byte	0x03, 0x50
        /*00da*/ 	.short	0x0000


	//----- nvinfo : EIATTR_MAXREG_COUNT
	.align		4
        /*00dc*/ 	.byte	0x03, 0x1b
        /*00de*/ 	.short	0x00ff


	//----- nvinfo : EIATTR_EXTERNS
	.align		4
        /*00e0*/ 	.byte	0x04, 0x0f
        /*00e2*/ 	.short	(.L_36 - .L_35)


	//   ....[0]....
	.align		4
.L_35:
        /*00e4*/ 	.word	index@(vprintf)


	//----- nvinfo : EIATTR_MERCURY_ISA_VERSION
	.align		4
.L_36:
        /*00e8*/ 	.byte	0x03, 0x5f
        /*00ea*/ 	.short	0x0101


	//----- nvinfo : EIATTR_VRC_CTA_INIT_COUNT
	.align		4
        /*00ec*/ 	.byte	0x02, 0x4a
	.zero		1
	.zero		1


	//----- nvinfo : EIATTR_SYSCALL_OFFSETS
	.align		4
        /*00f0*/ 	.byte	0x04, 0x46
        /*00f2*/ 	.short	(.L_38 - .L_37)


	//   ....[0]....
.L_37:
        /*00f4*/ 	.word	0x000001a0


	//----- nvinfo : EIATTR_EXIT_INSTR_OFFSETS
	.align		4
.L_38:
        /*00f8*/ 	.byte	0x04, 0x1c
        /*00fa*/ 	.short	(.L_40 - .L_39)


	//   ....[0]....
.L_39:
        /*00fc*/ 	.word	0x00000120


	//   ....[1]....
        /*0100*/ 	.word	0x000001b0


	//----- nvinfo : EIATTR_CRS_STACK_SIZE
	.align		4
.L_40:
        /*0104*/ 	.byte	0x04, 0x1e
        /*0106*/ 	.short	(.L_42 - .L_41)
.L_41:
        /*0108*/ 	.word	0x00000000


	//----- nvinfo : EIATTR_CBANK_PARAM_SIZE
	.align		4
.L_42:
        /*010c*/ 	.byte	0x03, 0x19
        /*010e*/ 	.short	0x0064


	//----- nvinfo : EIATTR_PARAM_CBANK
	.align		4
        /*0110*/ 	.byte	0x04, 0x0a
        /*0112*/ 	.short	(.L_44 - .L_43)
	.align		4
.L_43:
        /*0114*/ 	.word	index@(.nv.constant0._Z11gpu_computeii6float3S_S_fS_ffS_fiS_)
        /*0118*/ 	.short	0x0380
        /*011a*/ 	.short	0x0064


	//----- nvinfo : EIATTR_SW_WAR
	.align		4
.L_44:
        /*011c*/ 	.byte	0x04, 0x36
        /*011e*/ 	.short	(.L_46 - .L_45)
.L_45:
        /*0120*/ 	.word	0x00000008
.L_46:


//--------------------- .nv.callgraph             --------------------------
	.section	.nv.callgraph,"",@"SHT_CUDA_CALLGRAPH"
	.align	4
	.sectionentsize	8
	.align		4
        /*0000*/ 	.word	0x00000000
	.align		4
        /*0004*/ 	.word	0xffffffff
	.align		4
        /*0008*/ 	.word	index@(_Z11gpu_computeii6float3S_S_fS_ffS_fiS_)
	.align		4
        /*000c*/ 	.word	index@(vprintf)
	.align		4
        /*0010*/ 	.word	0x00000000
	.align		4
        /*0014*/ 	.word	0xfffffffe
	.align		4
        /*0018*/ 	.word	0x00000000
	.align		4
        /*001c*/ 	.word	0xfffffffd
	.align		4
        /*0020*/ 	.word	0x00000000
	.align		4
        /*0024*/ 	.word	0xfffffffc


//--------------------- .nv.constant4             --------------------------
	.section	.nv.constant4,"a",@progbits
	.align	8
	.align		8
.nv.constant4:
        /*0000*/ 	.dword	vprintf
	.align		8
        /*0008*/ 	.dword	$str


//--------------------- .text._Z11gpu_computeii6float3S_S_fS_ffS_fiS_ --------------------------
	.section	.text._Z11gpu_computeii6float3S_S_fS_ffS_fiS_,"ax",@progbits
	.align	128
        .global         _Z11gpu_computeii6float3S_S_fS_ffS_fiS_
        .type           _Z11gpu_computeii6float3S_S_fS_ffS_fiS_,@function
        .size           _Z11gpu_computeii6float3S_S_fS_ffS_fiS_,(.L_x_2 - _Z11gpu_computeii6float3S_S_fS_ffS_fiS_)
        .other          _Z11gpu_computeii6float3S_S_fS_ffS_fiS_,@"STO_CUDA_ENTRY STV_DEFAULT"
_Z11gpu_computeii6float3S_S_fS_ffS_fiS_:
.text._Z11gpu_computeii6float3S_S_fS_ffS_fiS_:
[----:B------:R-:W0:Y:S01]  /*0000*/  LDC R1, c[0x0][0x37c] ;  /* 0x0000df00ff017b82 */ /* 0x000e220000000800 */
[----:B------:R-:W1:Y:S01]  /*0010*/  S2R R3, SR_TID.Y ;  /* 0x0000000000037919 */ /* 0x000e620000002200 */
[----:B------:R-:W2:Y:S01]  /*0020*/  LDCU UR5, c[0x0][0x2fc] ;  /* 0x00005f80ff0577ac */ /* 0x000ea20008000800 */
[----:B0-----:R-:W-:Y:S01]  /*0030*/  VIADD R1, R1, 0xfffffff8 ;  /* 0xfffffff801017836 */ /* 0x001fe20000000000 */
[----:B------:R-:W1:Y:S01]  /*0040*/  S2R R0, SR_CTAID.Y ;  /* 0x0000000000007919 */ /* 0x000e620000002600 */
[----:B------:R-:W0:Y:S01]  /*0050*/  LDCU UR6, c[0x0][0x360] ;  /* 0x00006c00ff0677ac */ /* 0x000e220008000800 */
[----:B------:R-:W0:Y:S01]  /*0060*/  S2R R2, SR_TID.X ;  /* 0x0000000000027919 */ /* 0x000e220000002100 */
[----:B------:R-:W1:Y:S01]  /*0070*/  LDCU UR7, c[0x0][0x364] ;  /* 0x00006c80ff0777ac */ /* 0x000e620008000800 */
[----:B------:R-:W0:Y:S01]  /*0080*/  S2R R5, SR_CTAID.X ;  /* 0x0000000000057919 */ /* 0x000e220000002500 */
[----:B------:R-:W3:Y:S01]  /*0090*/  LDCU.64 UR8, c[0x0][0x380] ;  /* 0x00007000ff0877ac */ /* 0x000ee20008000a00 */
[----:B------:R-:W4:Y:S02]  /*00a0*/  LDCU UR4, c[0x0][0x2f8] ;  /* 0x00005f00ff0477ac */ /* 0x000f240008000800 */
[----:B----4-:R-:W-:Y:S01]  /*00b0*/  IADD3 R6, P1, PT, R1, UR4, RZ ;  /* 0x0000000401067c10 */ /* 0x010fe2000ff3e0ff */
[----:B-1----:R-:W-:-:S04]  /*00c0*/  IMAD R3, R0, UR7, R3 ;  /* 0x0000000700037c24 */ /* 0x002fc8000f8e0203 */
[----:B--2---:R-:W-:Y:S01]  /*00d0*/  IMAD.X R7, RZ, RZ, UR5, P1 ;  /* 0x00000005ff077e24 */ /* 0x004fe200088e06ff */
[----:B---3--:R-:W-:Y:S01]  /*00e0*/  ISETP.GE.AND P0, PT, R3, UR9, PT ;  /* 0x0000000903007c0c */ /* 0x008fe2000bf06270 */
[----:B0-----:R-:W-:-:S05]  /*00f0*/  IMAD R2, R5, UR6, R2 ;  /* 0x0000000605027c24 */ /* 0x001fca000f8e0202 */
[----:B------:R-:W-:-:S04]  /*0100*/  ISETP.GE.OR P0, PT, R2, UR8, P0 ;  /* 0x0000000802007c0c */ /* 0x000fc80008706670 */
[----:B------:R-:W-:-:S13]  /*0110*/  ISETP.LT.OR P0, PT, R2, RZ, P0 ;  /* 0x000000ff0200720c */ /* 0x000fda0000701670 */
[----:B------:R-:W-:Y:S05]  /*0120*/  @P0 EXIT ;  /* 0x000000000000094d */ /* 0x000fea0003800000 */
[----:B------:R-:W-:Y:S01]  /*0130*/  MOV R0, 0x0 ;  /* 0x0000000000007802 */ /* 0x000fe20000000f00 */
[----:B------:R0:W-:Y:S01]  /*0140*/  STL.64 [R1], R2 ;  /* 0x0000000201007387 */ /* 0x0001e20000100a00 */
[----:B------:R-:W1:Y:S02]  /*0150*/  LDCU.64 UR4, c[0x4][0x8] ;  /* 0x01000100ff0477ac */ /* 0x000e640008000a00 */
[----:B------:R0:W2:Y:S01]  /*0160*/  LDC.64 R8, c[0x4][R0] ;  /* 0x0100000000087b82 */ /* 0x0000a20000000a00 */
[----:B-1----:R-:W-:Y:S02]  /*0170*/  IMAD.U32 R4, RZ, RZ, UR4 ;  /* 0x00000004ff047e24 */ /* 0x002fe4000f8e00ff */
[----:B0-----:R-:W-:-:S07]  /*0180*/  IMAD.U32 R5, RZ, RZ, UR5 ;  /* 0x00000005ff057e24 */ /* 0x001fce000f8e00ff */
[----:B------:R-:W-:-:S07]  /*0190*/  LEPC R20, `(.L_x_0) ;  /* 0x000000001014794e */ /* 0x000fce0000000000 */
[----:B--2---:R-:W-:Y:S05]  /*01a0*/  CALL.ABS.NOINC R8 ;  /* 0x0000000008007343 */ /* 0x004fea0003c00000 */
.L_x_0:
[----:B------:R-:W-:Y:S05]  /*01b0*/  EXIT ;  /* 0x000000000000794d */ /* 0x000fea0003800000 */
.L_x_1:
[----:B------:R-:W-:-:S00]  /*01c0*/  BRA `(.L_x_1) ;  /* 0xfffffffc00fc7947 */ /* 0x000fc0000383ffff */
[----:B------:R-:W-:-:S00]  /*01d0*/  NOP ;  /* 0x0000000000007918 */ /* 0x000fc00000000000 */
        /* <DEDUP_REMOVED lines=10> */
.L_x_2:


//--------------------- .nv.global.init           --------------------------
	.section	.nv.global.init,"aw",@progbits
.nv.global.init:
	.type		$str,@object
	.size		$str,(.L_0 - $str)
$str:
        /*0000*/ 	.byte	0x58, 0x3a, 0x20, 0x25, 0x64, 0x09, 0x20, 0x59, 0x3a, 0x20, 0x25, 0x64, 0x0a, 0x00
.L_0:


//--------------------- .nv.shared.reserved.0     --------------------------
	.section	.nv.shared.reserved.0,"aw",@nobits
	.weak		__nv_reservedSMEM_offset_0_alias
	.size		__nv_reservedSMEM_offset_0_alias, 0, 64
	.other		__nv_reservedSMEM_offset_0_alias,@"STO_CUDA_RESERVED_SHARED STV_DEFAULT"
__nv_reservedSMEM_offset_0_alias:
	.zero		0
	.zero		64


//--------------------- .nv.constant0._Z11gpu_computeii6float3S_S_fS_ffS_fiS_ --------------------------
	.section	.nv.constant0._Z11gpu_computeii6float3S_S_fS_ffS_fiS_,"a",@progbits
	.sectionflags	@""
	.align	4
.nv.constant0._Z11gpu_computeii6float3S_S_fS_ffS_fiS_:
	.zero		996


//--------------------- SYMBOLS --------------------------

	.type		.nv.reservedSmem.offset0,@object
	.size		.nv.reservedSmem.offset0,0x4
	.type		vprintf,@function
